	.headerflags	@"EF_CUDA_TEXMODE_UNIFIED EF_CUDA_64BIT_ADDRESS EF_CUDA_ACCELERATORS EF_CUDA_SM90 EF_CUDA_VIRTUAL_SM(EF_CUDA_SM90)"
	.elftype	@"ET_EXEC"


//--------------------- .nv.info                  --------------------------
	.section	.nv.info,"",@"SHT_CUDA_INFO"
	.align	4


	//----- nvinfo : EIATTR_REGCOUNT
	.align		4
        /*0000*/ 	.byte	0x04, 0x2f
        /*0002*/ 	.short	(.L_1 - .L_0)
	.align		4
.L_0:
        /*0004*/ 	.word	index@(triton_poi_fused_cat_3)
        /*0008*/ 	.word	0x0000001c


	//----- nvinfo : EIATTR_MIN_STACK_SIZE
	.align		4
.L_1:
        /*000c*/ 	.byte	0x04, 0x12
        /*000e*/ 	.short	(.L_3 - .L_2)
	.align		4
.L_2:
        /*0010*/ 	.word	index@(triton_poi_fused_cat_3)
        /*0014*/ 	.word	0x00000000


	//----- nvinfo : EIATTR_FRAME_SIZE
	.align		4
.L_3:
        /*0018*/ 	.byte	0x04, 0x11
        /*001a*/ 	.short	(.L_5 - .L_4)
	.align		4
.L_4:
        /*001c*/ 	.word	index@(triton_poi_fused_cat_3)
        /*0020*/ 	.word	0x00000000


	//----- nvinfo : EIATTR_MIN_STACK_SIZE
	.align		4
.L_5:
        /*0024*/ 	.byte	0x04, 0x12
        /*0026*/ 	.short	(.L_7 - .L_6)
	.align		4
.L_6:
        /*0028*/ 	.word	index@(triton_poi_fused_cat_3)
        /*002c*/ 	.word	0x00000000
.L_7:


//--------------------- .nv.info.triton_poi_fused_cat_3 --------------------------
	.section	.nv.info.triton_poi_fused_cat_3,"",@"SHT_CUDA_INFO"
	.sectionflags	@""
	.align	4


	//----- nvinfo : EIATTR_CUDA_API_VERSION
	.align		4
        /*0000*/ 	.byte	0x04, 0x37
        /*0002*/ 	.short	(.L_9 - .L_8)
.L_8:
        /*0004*/ 	.word	0x0000007c


	//----- nvinfo : EIATTR_KPARAM_INFO
	.align		4
.L_9:
        /*0008*/ 	.byte	0x04, 0x17
        /*000a*/ 	.short	(.L_11 - .L_10)
.L_10:
        /*000c*/ 	.word	0x00000000
        /*0010*/ 	.short	0x0008
        /*0012*/ 	.short	0x0040
        /*0014*/ 	.byte	0x00, 0xf0, 0x11, 0x00


	//----- nvinfo : EIATTR_KPARAM_INFO
	.align		4
.L_11:
        /*0018*/ 	.byte	0x04, 0x17
        /*001a*/ 	.short	(.L_13 - .L_12)
.L_12:
        /*001c*/ 	.word	0x00000000
        /*0020*/ 	.short	0x0007
        /*0022*/ 	.short	0x0038
        /*0024*/ 	.byte	0x00, 0xf4, 0x21, 0x00


	//----- nvinfo : EIATTR_KPARAM_INFO
	.align		4
.L_13:
        /*0028*/ 	.byte	0x04, 0x17
        /*002a*/ 	.short	(.L_15 - .L_14)
.L_14:
        /*002c*/ 	.word	0x00000000
        /*0030*/ 	.short	0x0006
        /*0032*/ 	.short	0x0030
        /*0034*/ 	.byte	0x00, 0xf4, 0x21, 0x00


	//----- nvinfo : EIATTR_KPARAM_INFO
	.align		4
.L_15:
        /*0038*/ 	.byte	0x04, 0x17
        /*003a*/ 	.short	(.L_17 - .L_16)
.L_16:
        /*003c*/ 	.word	0x00000000
        /*0040*/ 	.short	0x0005
        /*0042*/ 	.short	0x0028
        /*0044*/ 	.byte	0x00, 0xf4, 0x21, 0x00


	//----- nvinfo : EIATTR_KPARAM_INFO
	.align		4
.L_17:
        /*0048*/ 	.byte	0x04, 0x17
        /*004a*/ 	.short	(.L_19 - .L_18)
.L_18:
        /*004c*/ 	.word	0x00000000
        /*0050*/ 	.short	0x0004
        /*0052*/ 	.short	0x0020
        /*0054*/ 	.byte	0x00, 0xf4, 0x21, 0x00


	//----- nvinfo : EIATTR_KPARAM_INFO
	.align		4
.L_19:
        /*0058*/ 	.byte	0x04, 0x17
        /*005a*/ 	.short	(.L_21 - .L_20)
.L_20:
        /*005c*/ 	.word	0x00000000
        /*0060*/ 	.short	0x0003
        /*0062*/ 	.short	0x0018
        /*0064*/ 	.byte	0x00, 0xf4, 0x21, 0x00


	//----- nvinfo : EIATTR_KPARAM_INFO
	.align		4
.L_21:
        /*0068*/ 	.byte	0x04, 0x17
        /*006a*/ 	.short	(.L_23 - .L_22)
.L_22:
        /*006c*/ 	.word	0x00000000
        /*0070*/ 	.short	0x0002
        /*0072*/ 	.short	0x0010
        /*0074*/ 	.byte	0x00, 0xf4, 0x21, 0x00


	//----- nvinfo : EIATTR_KPARAM_INFO
	.align		4
.L_23:
        /*0078*/ 	.byte	0x04, 0x17
        /*007a*/ 	.short	(.L_25 - .L_24)
.L_24:
        /*007c*/ 	.word	0x00000000
        /*0080*/ 	.short	0x0001
        /*0082*/ 	.short	0x0008
        /*0084*/ 	.byte	0x00, 0xf4, 0x21, 0x00


	//----- nvinfo : EIATTR_KPARAM_INFO
	.align		4
.L_25:
        /*0088*/ 	.byte	0x04, 0x17
        /*008a*/ 	.short	(.L_27 - .L_26)
.L_26:
        /*008c*/ 	.word	0x00000000
        /*0090*/ 	.short	0x0000
        /*0092*/ 	.short	0x0000
        /*0094*/ 	.byte	0x00, 0xf4, 0x21, 0x00


	//----- nvinfo : EIATTR_SPARSE_MMA_MASK
	.align		4
.L_27:
        /*0098*/ 	.byte	0x03, 0x50
        /*009a*/ 	.short	0x0000


	//----- nvinfo : EIATTR_MAXREG_COUNT
	.align		4
        /*009c*/ 	.byte	0x03, 0x1b
        /*009e*/ 	.short	0x00ff


	//----- nvinfo : EIATTR_EXIT_INSTR_OFFSETS
	.align		4
        /*00a0*/ 	.byte	0x04, 0x1c
        /*00a2*/ 	.short	(.L_29 - .L_28)


	//   ....[0]....
.L_28:
        /*00a4*/ 	.word	0x000006d0


	//   ....[1]....
        /*00a8*/ 	.word	0x000006f0


	//----- nvinfo : EIATTR_REQNTID
	.align		4
.L_29:
        /*00ac*/ 	.byte	0x04, 0x10
        /*00ae*/ 	.short	(.L_31 - .L_30)
.L_30:
        /*00b0*/ 	.word	0x00000080
        /*00b4*/ 	.word	0x00000001
        /*00b8*/ 	.word	0x00000001


	//----- nvinfo : EIATTR_CBANK_PARAM_SIZE
	.align		4
.L_31:
        /*00bc*/ 	.byte	0x03, 0x19
        /*00be*/ 	.short	0x0044


	//----- nvinfo : EIATTR_PARAM_CBANK
	.align		4
        /*00c0*/ 	.byte	0x04, 0x0a
        /*00c2*/ 	.short	(.L_33 - .L_32)
	.align		4
.L_32:
        /*00c4*/ 	.word	index@(.nv.constant0.triton_poi_fused_cat_3)
        /*00c8*/ 	.short	0x0210
        /*00ca*/ 	.short	0x0044


	//----- nvinfo : EIATTR_SW_WAR
	.align		4
.L_33:
        /*00cc*/ 	.byte	0x04, 0x36
        /*00ce*/ 	.short	(.L_35 - .L_34)
.L_34:
        /*00d0*/ 	.word	0x00000008
.L_35:


//--------------------- .nv.callgraph             --------------------------
	.section	.nv.callgraph,"",@"SHT_CUDA_CALLGRAPH"
	.align	4
	.sectionentsize	8
	.align		4
        /*0000*/ 	.word	0x00000000
	.align		4
        /*0004*/ 	.word	0xffffffff
	.align		4
        /*0008*/ 	.word	0x00000000
	.align		4
        /*000c*/ 	.word	0xfffffffe
	.align		4
        /*0010*/ 	.word	0x00000000
	.align		4
        /*0014*/ 	.word	0xfffffffd
	.align		4
        /*0018*/ 	.word	0x00000000
	.align		4
        /*001c*/ 	.word	0xfffffffc


//--------------------- .text.triton_poi_fused_cat_3 --------------------------
	.section	.text.triton_poi_fused_cat_3,"ax",@progbits
	.align	128
        .global         triton_poi_fused_cat_3
        .type           triton_poi_fused_cat_3,@function
        .size           triton_poi_fused_cat_3,(.L_x_1 - triton_poi_fused_cat_3)
        .other          triton_poi_fused_cat_3,@"STO_CUDA_ENTRY STV_DEFAULT"
triton_poi_fused_cat_3:
.text.triton_poi_fused_cat_3:
[----:B------:R-:W0:Y:S01]  /*0000*/  LDC R1, c[0x0][0x28] ;  /* 0x00000a00ff017b82 */ /* 0x000e220000000800 */
[----:B------:R-:W1:Y:S01]  /*0010*/  S2R R0, SR_TID.X ;  /* 0x0000000000007919 */ /* 0x000e620000002100 */
[----:B------:R-:W-:Y:S01]  /*0020*/  CS2R R14, SRZ ;  /* 0x00000000000e7805 */ /* 0x000fe2000001ff00 */
[----:B------:R-:W-:Y:S01]  /*0030*/  IMAD.MOV.U32 R12, RZ, RZ, RZ ;  /* 0x000000ffff0c7224 */ /* 0x000fe200078e00ff */
[----:B------:R-:W-:Y:S01]  /*0040*/  ULDC.64 UR4, c[0x0][0x208] ;  /* 0x0000820000047ab9 */ /* 0x000fe20000000a00 */
[----:B------:R-:W2:Y:S03]  /*0050*/  S2R R5, SR_CTAID.X ;  /* 0x0000000000057919 */ /* 0x000ea60000002500 */
[----:B------:R-:W3:Y:S01]  /*0060*/  LDC.64 R16, c[0x0][0x228] ;  /* 0x00008a00ff107b82 */ /* 0x000ee20000000a00 */
[----:B------:R-:W-:-:S07]  /*0070*/  IMAD.MOV.U32 R10, RZ, RZ, RZ ;  /* 0x000000ffff0a7224 */ /* 0x000fce00078e00ff */
[----:B------:R-:W4:Y:S01]  /*0080*/  LDC.64 R18, c[0x0][0x238] ;  /* 0x00008e00ff127b82 */ /* 0x000f220000000a00 */
[----:B-1----:R-:W-:Y:S01]  /*0090*/  IMAD.SHL.U32 R0, R0, 0x2, RZ ;  /* 0x0000000200007824 */ /* 0x002fe200078e00ff */
[----:B--2---:R-:W-:-:S04]  /*00a0*/  SHF.R.S32.HI R3, RZ, 0x17, R5 ;  /* 0x00000017ff037819 */ /* 0x004fc80000011405 */
[----:B------:R-:W-:Y:S02]  /*00b0*/  LOP3.LUT R0, R0, 0xfe, RZ, 0xc0, !PT ;  /* 0x000000fe00007812 */ /* 0x000fe400078ec0ff */
[----:B------:R-:W-:-:S03]  /*00c0*/  SGXT R3, R3, 0x1 ;  /* 0x000000010303781a */ /* 0x000fc60000000200 */
[----:B------:R-:W-:Y:S02]  /*00d0*/  IMAD R0, R5, 0x100, R0 ;  /* 0x0000010005007824 */ /* 0x000fe400078e0200 */
[----:B------:R-:W1:Y:S02]  /*00e0*/  LDC.64 R4, c[0x0][0x220] ;  /* 0x00008800ff047b82 */ /* 0x000e640000000a00 */
[----:B------:R-:W-:Y:S01]  /*00f0*/  IMAD.HI R13, R0, 0x51eb851f, RZ ;  /* 0x51eb851f000d7827 */ /* 0x000fe200078e02ff */
[----:B------:R-:W-:-:S04]  /*0100*/  LEA.HI R6, R3, R0, RZ, 0x4 ;  /* 0x0000000003067211 */ /* 0x000fc800078f20ff */
[----:B------:R-:W-:Y:S01]  /*0110*/  SHF.R.S32.HI R11, RZ, 0x4, R6 ;  /* 0x00000004ff0b7819 */ /* 0x000fe20000011406 */
[----:B------:R-:W2:Y:S04]  /*0120*/  LDC.64 R2, c[0x0][0x218] ;  /* 0x00008600ff027b82 */ /* 0x000ea80000000a00 */
[----:B------:R-:W-:-:S05]  /*0130*/  IMAD.HI R7, R11, 0x51eb851f, RZ ;  /* 0x51eb851f0b077827 */ /* 0x000fca00078e02ff */
[----:B------:R-:W-:-:S04]  /*0140*/  SHF.R.U32.HI R8, RZ, 0x1f, R7 ;  /* 0x0000001fff087819 */ /* 0x000fc80000011607 */
[----:B------:R-:W-:Y:S02]  /*0150*/  LEA.HI.SX32 R8, R7, R8, 0x1b ;  /* 0x0000000807087211 */ /* 0x000fe400078fdaff */
[----:B------:R-:W-:-:S03]  /*0160*/  LOP3.LUT R7, R6, 0xfffffff0, RZ, 0xc0, !PT ;  /* 0xfffffff006077812 */ /* 0x000fc600078ec0ff */
[----:B------:R-:W-:Y:S01]  /*0170*/  IMAD R11, R8, -0x64, R11 ;  /* 0xffffff9c080b7824 */ /* 0x000fe200078e020b */
[----:B------:R-:W-:-:S03]  /*0180*/  SHF.R.U32.HI R8, RZ, 0x1f, R13 ;  /* 0x0000001fff087819 */ /* 0x000fc6000001160d */
[----:B------:R-:W-:Y:S01]  /*0190*/  VIADD R21, R11, 0xfffffffc ;  /* 0xfffffffc0b157836 */ /* 0x000fe20000000000 */
[----:B------:R-:W-:Y:S01]  /*01a0*/  LEA.HI.SX32 R13, R13, R8, 0x17 ;  /* 0x000000080d0d7211 */ /* 0x000fe200078fbaff */
[----:B------:R-:W-:-:S03]  /*01b0*/  IMAD.IADD R8, R0, 0x1, -R7 ;  /* 0x0000000100087824 */ /* 0x000fc600078e0a07 */
[----:B------:R-:W-:Y:S01]  /*01c0*/  ISETP.GE.U32.AND P1, PT, R21, 0x20, PT ;  /* 0x000000201500780c */ /* 0x000fe20003f26070 */
[----:B------:R-:W-:-:S03]  /*01d0*/  IMAD R8, R13, 0x200, R8 ;  /* 0x000002000d087824 */ /* 0x000fc600078e0208 */
[----:B------:R-:W-:Y:S01]  /*01e0*/  ISETP.LT.AND P4, PT, R0, 0x1900, !P1 ;  /* 0x000019000000780c */ /* 0x000fe20004f81270 */
[C---:B------:R-:W-:Y:S02]  /*01f0*/  IMAD R7, R21.reuse, 0x10, R8 ;  /* 0x0000001015077824 */ /* 0x040fe400078e0208 */
[----:B-1----:R-:W-:-:S04]  /*0200*/  IMAD.WIDE R20, R21, 0x4, R4 ;  /* 0x0000000415147825 */ /* 0x002fc800078e0204 */
[----:B--2---:R-:W-:Y:S01]  /*0210*/  IMAD.WIDE R4, R7, 0x4, R2 ;  /* 0x0000000407047825 */ /* 0x004fe200078e0202 */
[----:B------:R-:W-:Y:S01]  /*0220*/  CS2R R2, SRZ ;  /* 0x0000000000027805 */ /* 0x000fe2000001ff00 */
[----:B------:R-:W1:Y:S04]  /*0230*/  LDC.64 R6, c[0x0][0x230] ;  /* 0x00008c00ff067b82 */ /* 0x000e680000000a00 */
[----:B------:R-:W2:Y:S04]  /*0240*/  @P4 LDG.E.EL R14, desc[UR4][R20.64] ;  /* 0x00000004140e4981 */ /* 0x000ea8000c2e1900 */
[----:B------:R5:W2:Y:S04]  /*0250*/  @P4 LDG.E.64 R2, desc[UR4][R4.64] ;  /* 0x0000000404024981 */ /* 0x000aa8000c1e1b00 */
[----:B------:R1:W2:Y:S01]  /*0260*/  @P4 LDG.E.EL R12, desc[UR4][R20.64] ;  /* 0x00000004140c4981 */ /* 0x0002a2000c2e1900 */
[----:B------:R-:W-:-:S05]  /*0270*/  VIADD R9, R11, 0xffffffdc ;  /* 0xffffffdc0b097836 */ /* 0x000fca0000000000 */
[----:B------:R-:W-:-:S04]  /*0280*/  ISETP.GE.U32.AND P2, PT, R9, 0x20, PT ;  /* 0x000000200900780c */ /* 0x000fc80003f46070 */
[----:B------:R-:W-:Y:S01]  /*0290*/  ISETP.LT.AND P5, PT, R0, 0x1900, !P2 ;  /* 0x000019000000780c */ /* 0x000fe200057a1270 */
[----:B------:R-:W-:Y:S01]  /*02a0*/  IMAD R9, R9, 0x10, R8 ;  /* 0x0000001009097824 */ /* 0x000fe200078e0208 */
[----:B0----5:R-:W-:Y:S01]  /*02b0*/  CS2R R4, SRZ ;  /* 0x0000000000047805 */ /* 0x021fe2000001ff00 */
[----:B-1----:R-:W-:Y:S02]  /*02c0*/  IMAD.WIDE R22, R11, 0x4, R6 ;  /* 0x000000040b167825 */ /* 0x002fe400078e0206 */
[----:B------:R-:W0:Y:S02]  /*02d0*/  LDC.64 R6, c[0x0][0x240] ;  /* 0x00009000ff067b82 */ /* 0x000e240000000a00 */
[----:B---3--:R-:W-:-:S06]  /*02e0*/  IMAD.WIDE R16, R9, 0x4, R16 ;  /* 0x0000000409107825 */ /* 0x008fcc00078e0210 */
[----:B------:R-:W3:Y:S04]  /*02f0*/  @P5 LDG.E.EL R10, desc[UR4][R22.64+-0x90] ;  /* 0xffff7004160a5981 */ /* 0x000ee8000c2e1900 */
[----:B------:R1:W5:Y:S04]  /*0300*/  @P5 LDG.E.64 R4, desc[UR4][R16.64] ;  /* 0x0000000410045981 */ /* 0x000368000c1e1b00 */
[----:B------:R0:W5:Y:S01]  /*0310*/  @P5 LDG.E.EL R15, desc[UR4][R22.64+-0x90] ;  /* 0xffff7004160f5981 */ /* 0x000162000c2e1900 */
[C---:B------:R-:W-:Y:S01]  /*0320*/  ISETP.GT.AND P0, PT, R11.reuse, 0x43, PT ;  /* 0x000000430b00780c */ /* 0x040fe20003f04270 */
[----:B------:R-:W-:-:S03]  /*0330*/  IMAD R8, R11, 0x10, R8 ;  /* 0x000000100b087824 */ /* 0x000fc600078e0208 */
[----:B------:R-:W-:Y:S01]  /*0340*/  ISETP.LT.AND P6, PT, R0, 0x1900, P0 ;  /* 0x000019000000780c */ /* 0x000fe200007c1270 */
[----:B------:R-:W-:Y:S01]  /*0350*/  VIADD R21, R8, 0xfffffbc0 ;  /* 0xfffffbc008157836 */ /* 0x000fe20000000000 */
[----:B------:R-:W-:Y:S01]  /*0360*/  CS2R R8, SRZ ;  /* 0x0000000000087805 */ /* 0x000fe2000001ff00 */
[----:B-1----:R-:W-:Y:S02]  /*0370*/  IMAD.MOV.U32 R16, RZ, RZ, RZ ;  /* 0x000000ffff107224 */ /* 0x002fe400078e00ff */
[----:B----4-:R-:W-:-:S04]  /*0380*/  IMAD.WIDE R20, R21, 0x4, R18 ;  /* 0x0000000415147825 */ /* 0x010fc800078e0212 */
[----:B------:R-:W-:Y:S02]  /*0390*/  IMAD.MOV.U32 R18, RZ, RZ, RZ ;  /* 0x000000ffff127224 */ /* 0x000fe400078e00ff */
[C---:B0-----:R-:W-:Y:S02]  /*03a0*/  IMAD.WIDE R24, R11.reuse, 0x4, R6 ;  /* 0x000000040b187825 */ /* 0x041fe400078e0206 */
[----:B------:R-:W4:Y:S01]  /*03b0*/  @P6 LDG.E.64 R8, desc[UR4][R20.64] ;  /* 0x0000000414086981 */ /* 0x000f22000c1e1b00 */
[----:B------:R-:W0:Y:S03]  /*03c0*/  LDC.64 R6, c[0x0][0x210] ;  /* 0x00008400ff067b82 */ /* 0x000e260000000a00 */
[----:B------:R-:W4:Y:S04]  /*03d0*/  @P6 LDG.E.EL R18, desc[UR4][R24.64+-0x110] ;  /* 0xfffef00418126981 */ /* 0x000f28000c2e1900 */
[----:B------:R-:W4:Y:S01]  /*03e0*/  @P6 LDG.E.EL R16, desc[UR4][R24.64+-0x110] ;  /* 0xfffef00418106981 */ /* 0x000f22000c2e1900 */
[----:B------:R-:W-:Y:S01]  /*03f0*/  ISETP.GE.AND P3, PT, R11, 0x4, PT ;  /* 0x000000040b00780c */ /* 0x000fe20003f66270 */
[----:B------:R-:W-:-:S04]  /*0400*/  IMAD R22, R13, -0x640, R0 ;  /* 0xfffff9c00d167824 */ /* 0x000fc800078e0200 */
[----:B------:R-:W-:-:S04]  /*0410*/  IMAD R13, R13, 0x40, R22 ;  /* 0x000000400d0d7824 */ /* 0x000fc800078e0216 */
[----:B0-----:R-:W-:Y:S01]  /*0420*/  IMAD.WIDE R6, R13, 0x4, R6 ;  /* 0x000000040d067825 */ /* 0x001fe200078e0206 */
[----:B--2---:R-:W-:Y:S02]  /*0430*/  SEL R14, R14, RZ, P4 ;  /* 0x000000ff0e0e7207 */ /* 0x004fe40002000000 */
[----:B------:R-:W-:Y:S02]  /*0440*/  SEL R17, R2, RZ, P4 ;  /* 0x000000ff02117207 */ /* 0x000fe40002000000 */
[----:B------:R-:W-:Y:S02]  /*0450*/  SEL R11, R3, RZ, P4 ;  /* 0x000000ff030b7207 */ /* 0x000fe40002000000 */
[----:B------:R-:W-:Y:S02]  /*0460*/  SEL R12, R12, RZ, P4 ;  /* 0x000000ff0c0c7207 */ /* 0x000fe40002000000 */
[----:B------:R-:W-:Y:S02]  /*0470*/  ISETP.LT.AND P4, PT, R0, 0x1900, !P3 ;  /* 0x000019000000780c */ /* 0x000fe40005f81270 */
[----:B------:R-:W-:-:S11]  /*0480*/  CS2R R2, SRZ ;  /* 0x0000000000027805 */ /* 0x000fd6000001ff00 */
[----:B------:R0:W2:Y:S01]  /*0490*/  @P4 LDG.E.64 R2, desc[UR4][R6.64] ;  /* 0x0000000406024981 */ /* 0x0000a2000c1e1b00 */
[----:B---3--:R-:W-:Y:S02]  /*04a0*/  SEL R13, R10, RZ, P5 ;  /* 0x000000ff0a0d7207 */ /* 0x008fe40002800000 */
[----:B-----5:R-:W-:Y:S02]  /*04b0*/  SEL R4, R4, RZ, P5 ;  /* 0x000000ff04047207 */ /* 0x020fe40002800000 */
[----:B------:R-:W-:Y:S02]  /*04c0*/  SEL R5, R5, RZ, P5 ;  /* 0x000000ff05057207 */ /* 0x000fe40002800000 */
[----:B------:R-:W-:Y:S02]  /*04d0*/  SEL R10, R15, RZ, P5 ;  /* 0x000000ff0f0a7207 */ /* 0x000fe40002800000 */
[C---:B------:R-:W-:Y:S01]  /*04e0*/  FSETP.GT.AND P5, PT, R4.reuse, -R13, PT ;  /* 0x8000000d0400720b */ /* 0x040fe20003fa4000 */
[----:B------:R-:W-:-:S12]  /*04f0*/  FADD R13, R4, R13 ;  /* 0x0000000d040d7221 */ /* 0x000fd80000000000 */
[----:B------:R-:W-:Y:S01]  /*0500*/  @!P5 FMUL R13, R13, 0.20000000298023223877 ;  /* 0x3e4ccccd0d0dd820 */ /* 0x000fe20000400000 */
[C---:B------:R-:W-:Y:S01]  /*0510*/  FSETP.GT.AND P5, PT, R5.reuse, -R10, PT ;  /* 0x8000000a0500720b */ /* 0x040fe20003fa4000 */
[----:B------:R-:W-:Y:S01]  /*0520*/  FADD R10, R5, R10 ;  /* 0x0000000a050a7221 */ /* 0x000fe20000000000 */
[----:B----4-:R-:W-:Y:S01]  /*0530*/  SEL R8, R8, RZ, P6 ;  /* 0x000000ff08087207 */ /* 0x010fe20003000000 */
[----:B------:R-:W1:Y:S01]  /*0540*/  LDC.64 R4, c[0x0][0x248] ;  /* 0x00009200ff047b82 */ /* 0x000e620000000a00 */
[----:B------:R-:W-:Y:S02]  /*0550*/  SEL R9, R9, RZ, P6 ;  /* 0x000000ff09097207 */ /* 0x000fe40003000000 */
[----:B0-----:R-:W-:Y:S02]  /*0560*/  SEL R7, R18, RZ, P6 ;  /* 0x000000ff12077207 */ /* 0x001fe40003000000 */
[----:B------:R-:W-:Y:S02]  /*0570*/  SEL R16, R16, RZ, P6 ;  /* 0x000000ff10107207 */ /* 0x000fe40003000000 */
[----:B------:R-:W-:-:S03]  /*0580*/  FSETP.GT.AND P6, PT, R8, -R7, PT ;  /* 0x800000070800720b */ /* 0x000fc60003fc4000 */
[----:B------:R-:W-:Y:S01]  /*0590*/  @!P5 FMUL R10, R10, 0.20000000298023223877 ;  /* 0x3e4ccccd0a0ad820 */ /* 0x000fe20000400000 */
[C---:B------:R-:W-:Y:S01]  /*05a0*/  FSETP.GT.AND P5, PT, R9.reuse, -R16, PT ;  /* 0x800000100900720b */ /* 0x040fe20003fa4000 */
[----:B------:R-:W-:Y:S01]  /*05b0*/  FADD R16, R9, R16 ;  /* 0x0000001009107221 */ /* 0x000fe20000000000 */
[----:B------:R-:W-:-:S07]  /*05c0*/  FADD R6, R8, R7 ;  /* 0x0000000708067221 */ /* 0x000fce0000000000 */
[----:B------:R-:W-:-:S04]  /*05d0*/  @!P6 FMUL R6, R6, 0.20000000298023223877 ;  /* 0x3e4ccccd0606e820 */ /* 0x000fc80000400000 */
[----:B------:R-:W-:Y:S01]  /*05e0*/  @!P5 FMUL R16, R16, 0.20000000298023223877 ;  /* 0x3e4ccccd1010d820 */ /* 0x000fe20000400000 */
[----:B------:R-:W-:Y:S02]  /*05f0*/  FSETP.GT.AND P5, PT, R17, -R14, PT ;  /* 0x8000000e1100720b */ /* 0x000fe40003fa4000 */
[----:B------:R-:W-:Y:S02]  /*0600*/  FSETP.GT.AND P6, PT, R11, -R12, PT ;  /* 0x8000000c0b00720b */ /* 0x000fe40003fc4000 */
[----:B------:R-:W-:Y:S02]  /*0610*/  @P2 FSEL R13, R6, RZ, P0 ;  /* 0x000000ff060d2208 */ /* 0x000fe40000000000 */
[----:B------:R-:W-:Y:S02]  /*0620*/  @P2 FSEL R10, R16, RZ, P0 ;  /* 0x000000ff100a2208 */ /* 0x000fe40000000000 */
[----:B------:R-:W-:Y:S01]  /*0630*/  ISETP.GE.AND P0, PT, R0, 0x1900, PT ;  /* 0x000019000000780c */ /* 0x000fe20003f06270 */
[----:B------:R-:W-:Y:S01]  /*0640*/  FADD R14, R17, R14 ;  /* 0x0000000e110e7221 */ /* 0x000fe20000000000 */
[----:B------:R-:W-:-:S03]  /*0650*/  FADD R11, R11, R12 ;  /* 0x0000000c0b0b7221 */ /* 0x000fc60000000000 */
[----:B------:R-:W-:Y:S02]  /*0660*/  @!P5 FMUL R14, R14, 0.20000000298023223877 ;  /* 0x3e4ccccd0e0ed820 */ /* 0x000fe40000400000 */
[----:B------:R-:W-:Y:S01]  /*0670*/  @!P6 FMUL R11, R11, 0.20000000298023223877 ;  /* 0x3e4ccccd0b0be820 */ /* 0x000fe20000400000 */
[----:B-1----:R-:W-:Y:S01]  /*0680*/  IMAD.WIDE R4, R0, 0x4, R4 ;  /* 0x0000000400047825 */ /* 0x002fe200078e0204 */
[----:B--2---:R-:W-:Y:S02]  /*0690*/  SEL R2, R2, RZ, P4 ;  /* 0x000000ff02027207 */ /* 0x004fe40002000000 */
[----:B------:R-:W-:Y:S02]  /*06a0*/  SEL R3, R3, RZ, P4 ;  /* 0x000000ff03037207 */ /* 0x000fe40002000000 */
[----:B------:R-:W-:Y:S02]  /*06b0*/  @P3 FSEL R2, R14, R13, !P1 ;  /* 0x0000000d0e023208 */ /* 0x000fe40004800000 */
[----:B------:R-:W-:Y:S01]  /*06c0*/  @P3 FSEL R3, R11, R10, !P1 ;  /* 0x0000000a0b033208 */ /* 0x000fe20004800000 */
[----:B------:R-:W-:Y:S06]  /*06d0*/  @P0 EXIT ;  /* 0x000000000000094d */ /* 0x000fec0003800000 */
[----:B------:R-:W-:Y:S01]  /*06e0*/  STG.E.64 desc[UR4][R4.64], R2 ;  /* 0x0000000204007986 */ /* 0x000fe2000c101b04 */
[----:B------:R-:W-:Y:S05]  /*06f0*/  EXIT ;  /* 0x000000000000794d */ /* 0x000fea0003800000 */
.L_x_0:
[----:B------:R-:W-:-:S00]  /*0700*/  BRA `(.L_x_0) ;  /* 0xfffffffc00fc7947 */ /* 0x000fc0000383ffff */
[----:B------:R-:W-:-:S00]  /*0710*/  NOP ;  /* 0x0000000000007918 */ /* 0x000fc00000000000 */
        /* <DEDUP_REMOVED lines=14> */
.L_x_1:


//--------------------- .nv.constant0.triton_poi_fused_cat_3 --------------------------
	.section	.nv.constant0.triton_poi_fused_cat_3,"a",@progbits
	.sectionflags	@""
	.align	4
.nv.constant0.triton_poi_fused_cat_3:
	.zero		596
